	.headerflags	@"EF_CUDA_TEXMODE_UNIFIED EF_CUDA_64BIT_ADDRESS EF_CUDA_SM86 EF_CUDA_VIRTUAL_SM(EF_CUDA_SM86)"
	.elftype	@"ET_EXEC"


//--------------------- .nv.info                  --------------------------
	.section	.nv.info,"",@"SHT_CUDA_INFO"
	.align	4


	//----- nvinfo : EIATTR_REGCOUNT
	.align		4
        /*0000*/ 	.byte	0x04, 0x2f
        /*0002*/ 	.short	(.L_1 - .L_0)
	.align		4
.L_0:
        /*0004*/ 	.word	index@(triton__0d1d2d3de)
        /*0008*/ 	.word	0x00000014


	//----- nvinfo : EIATTR_MAX_STACK_SIZE
	.align		4
.L_1:
        /*000c*/ 	.byte	0x04, 0x23
        /*000e*/ 	.short	(.L_3 - .L_2)
	.align		4
.L_2:
        /*0010*/ 	.word	index@(triton__0d1d2d3de)
        /*0014*/ 	.word	0x00000000


	//----- nvinfo : EIATTR_MIN_STACK_SIZE
	.align		4
.L_3:
        /*0018*/ 	.byte	0x04, 0x12
        /*001a*/ 	.short	(.L_5 - .L_4)
	.align		4
.L_4:
        /*001c*/ 	.word	index@(triton__0d1d2d3de)
        /*0020*/ 	.word	0x00000000


	//----- nvinfo : EIATTR_FRAME_SIZE
	.align		4
.L_5:
        /*0024*/ 	.byte	0x04, 0x11
        /*0026*/ 	.short	(.L_7 - .L_6)
	.align		4
.L_6:
        /*0028*/ 	.word	index@(triton__0d1d2d3de)
        /*002c*/ 	.word	0x00000000
.L_7:


//--------------------- .nv.info.triton__0d1d2d3de --------------------------
	.section	.nv.info.triton__0d1d2d3de,"",@"SHT_CUDA_INFO"
	.align	4


	//----- nvinfo : EIATTR_CUDA_API_VERSION
	.align		4
        /*0000*/ 	.byte	0x04, 0x37
        /*0002*/ 	.short	(.L_9 - .L_8)
.L_8:
        /*0004*/ 	.word	0x0000007b


	//----- nvinfo : EIATTR_SW2861232_WAR
	.align		4
.L_9:
        /*0008*/ 	.byte	0x01, 0x35
	.zero		2


	//----- nvinfo : EIATTR_PARAM_CBANK
	.align		4
        /*000c*/ 	.byte	0x04, 0x0a
        /*000e*/ 	.short	(.L_11 - .L_10)
	.align		4
.L_10:
        /*0010*/ 	.word	index@(.nv.constant0.triton__0d1d2d3de)
        /*0014*/ 	.short	0x0160
        /*0016*/ 	.short	0x001c


	//----- nvinfo : EIATTR_CBANK_PARAM_SIZE
	.align		4
.L_11:
        /*0018*/ 	.byte	0x03, 0x19
        /*001a*/ 	.short	0x001c


	//----- nvinfo : EIATTR_KPARAM_INFO
	.align		4
        /*001c*/ 	.byte	0x04, 0x17
        /*001e*/ 	.short	(.L_13 - .L_12)
.L_12:
        /*0020*/ 	.word	0x00000000
        /*0024*/ 	.short	0x0003
        /*0026*/ 	.short	0x0018
        /*0028*/ 	.byte	0x00, 0xf0, 0x11, 0x00


	//----- nvinfo : EIATTR_KPARAM_INFO
	.align		4
.L_13:
        /*002c*/ 	.byte	0x04, 0x17
        /*002e*/ 	.short	(.L_15 - .L_14)
.L_14:
        /*0030*/ 	.word	0x00000000
        /*0034*/ 	.short	0x0002
        /*0036*/ 	.short	0x0010
        /*0038*/ 	.byte	0x00, 0xf0, 0x21, 0x00


	//----- nvinfo : EIATTR_KPARAM_INFO
	.align		4
.L_15:
        /*003c*/ 	.byte	0x04, 0x17
        /*003e*/ 	.short	(.L_17 - .L_16)
.L_16:
        /*0040*/ 	.word	0x00000000
        /*0044*/ 	.short	0x0001
        /*0046*/ 	.short	0x0008
        /*0048*/ 	.byte	0x00, 0xf0, 0x21, 0x00


	//----- nvinfo : EIATTR_KPARAM_INFO
	.align		4
.L_17:
        /*004c*/ 	.byte	0x04, 0x17
        /*004e*/ 	.short	(.L_19 - .L_18)
.L_18:
        /*0050*/ 	.word	0x00000000
        /*0054*/ 	.short	0x0000
        /*0056*/ 	.short	0x0000
        /*0058*/ 	.byte	0x00, 0xf0, 0x21, 0x00


	//----- nvinfo : EIATTR_MAXREG_COUNT
	.align		4
.L_19:
        /*005c*/ 	.byte	0x03, 0x1b
        /*005e*/ 	.short	0x00ff


	//----- nvinfo : EIATTR_EXIT_INSTR_OFFSETS
	.align		4
        /*0060*/ 	.byte	0x04, 0x1c
        /*0062*/ 	.short	(.L_21 - .L_20)


	//   ....[0]....
.L_20:
        /*0064*/ 	.word	0x00000250


	//   ....[1]....
        /*0068*/ 	.word	0x00000270


	//----- nvinfo : EIATTR_MAX_THREADS
	.align		4
.L_21:
        /*006c*/ 	.byte	0x04, 0x05
        /*006e*/ 	.short	(.L_23 - .L_22)
.L_22:
        /*0070*/ 	.word	0x00000020
        /*0074*/ 	.word	0x00000001
        /*0078*/ 	.word	0x00000001
.L_23:


//--------------------- .nv.rel.action            --------------------------
	.section	.nv.rel.action,"",@"SHT_CUDA_RELOCINFO"
	.align	8
	.sectionentsize	8
        /*0000*/ 	.byte	0x73, 0x00, 0x00, 0x00, 0x00, 0x00, 0x00, 0x00, 0x00, 0x00, 0x00, 0x11, 0x25, 0x00, 0x05, 0x36


//--------------------- .nv.constant0.triton__0d1d2d3de --------------------------
	.section	.nv.constant0.triton__0d1d2d3de,"a",@progbits
	.align	4
.nv.constant0.triton__0d1d2d3de:
	.zero		380


//--------------------- .text.triton__0d1d2d3de   --------------------------
	.section	.text.triton__0d1d2d3de,"ax",@progbits
	.sectioninfo	@"SHI_REGISTERS=20"
	.align	128
        .global         triton__0d1d2d3de
        .type           triton__0d1d2d3de,@function
        .size           triton__0d1d2d3de,(.L_x_1 - triton__0d1d2d3de)
        .other          triton__0d1d2d3de,@"STO_CUDA_ENTRY STV_DEFAULT"
triton__0d1d2d3de:
.text.triton__0d1d2d3de:
[----:B------:R-:W-:-:S02]  /*0000*/  MOV R1, c[0x0][0x28] ;  /* 0x00000a0000017a02 */ /* 0x000fc40000000f00 */
[----:B------:R-:W0:Y:S01]  /*0010*/  S2R R0, SR_TID.X ;  /* 0x0000000000007919 */ /* 0x000e220000002100 */
[----:B------:R-:W-:Y:S01]  /*0020*/  PRMT R8, RZ, 0x7610, R8 ;  /* 0x00007610ff087816 */ /* 0x000fe20000000008 */
[----:B------:R-:W-:Y:S01]  /*0030*/  IMAD.MOV.U32 R15, RZ, RZ, 0x4 ;  /* 0x00000004ff0f7424 */ /* 0x000fe200078e00ff */
[----:B------:R-:W-:Y:S01]  /*0040*/  ULDC.64 UR4, c[0x0][0x118] ;  /* 0x0000460000047ab9 */ /* 0x000fe20000000a00 */
[----:B------:R-:W1:Y:S01]  /*0050*/  S2R R3, SR_CTAID.X ;  /* 0x0000000000037919 */ /* 0x000e620000002500 */
[----:B------:R-:W-:Y:S02]  /*0060*/  PRMT R6, RZ, 0x7610, R6 ;  /* 0x00007610ff067816 */ /* 0x000fe40000000006 */
[----:B------:R-:W-:Y:S02]  /*0070*/  MOV R9, RZ ;  /* 0x000000ff00097202 */ /* 0x000fe40000000f00 */
[----:B0-----:R-:W-:-:S04]  /*0080*/  LOP3.LUT R0, R0, 0x1f, RZ, 0xc0, !PT ;  /* 0x0000001f00007812 */ /* 0x001fc800078ec0ff */
[----:B-1----:R-:W-:Y:S01]  /*0090*/  LEA R0, R3, R0, 0x5 ;  /* 0x0000000003007211 */ /* 0x002fe200078e28ff */
[----:B------:R-:W-:-:S03]  /*00a0*/  IMAD.MOV.U32 R3, RZ, RZ, 0x2 ;  /* 0x00000002ff037424 */ /* 0x000fc600078e00ff */
[C---:B------:R-:W-:Y:S02]  /*00b0*/  ISETP.GE.AND P0, PT, R0.reuse, 0x20, PT ;  /* 0x000000200000780c */ /* 0x040fe40003f06270 */
[----:B------:R-:W-:-:S05]  /*00c0*/  SHF.L.U32 R4, R0, 0x2, RZ ;  /* 0x0000000200047819 */ /* 0x000fca00000006ff */
[----:B------:R-:W-:Y:S01]  /*00d0*/  IMAD.WIDE R2, R4, R3, c[0x0][0x160] ;  /* 0x0000580004027625 */ /* 0x000fe200078e0203 */
[----:B------:R-:W-:-:S03]  /*00e0*/  PRMT R10, RZ, 0x7610, R10 ;  /* 0x00007610ff0a7816 */ /* 0x000fc6000000000a */
[----:B------:R-:W-:Y:S02]  /*00f0*/  IMAD.WIDE R4, R4, R15, c[0x0][0x168] ;  /* 0x00005a0004047625 */ /* 0x000fe400078e020f */
[----:B------:R0:W2:Y:S02]  /*0100*/  @!P0 LDG.E.EL.U16 R8, [R2.64+0x2] ;  /* 0x0000020402088981 */ /* 0x0000a4000c2e1500 */
[----:B------:R-:W-:Y:S02]  /*0110*/  IMAD.MOV.U32 R7, RZ, RZ, RZ ;  /* 0x000000ffff077224 */ /* 0x000fe400078e00ff */
[----:B------:R0:W3:Y:S01]  /*0120*/  @!P0 LDG.E.EL.U16 R6, [R2.64] ;  /* 0x0000000402068981 */ /* 0x0000e2000c2e1500 */
[----:B------:R-:W-:-:S03]  /*0130*/  PRMT R12, RZ, 0x7610, R12 ;  /* 0x00007610ff0c7816 */ /* 0x000fc6000000000c */
[----:B------:R-:W4:Y:S01]  /*0140*/  @!P0 LDG.E.EL R9, [R4.64+0x4] ;  /* 0x0000040404098981 */ /* 0x000f22000c2e1900 */
[----:B------:R-:W-:-:S03]  /*0150*/  MOV R11, RZ ;  /* 0x000000ff000b7202 */ /* 0x000fc60000000f00 */
[----:B------:R0:W5:Y:S01]  /*0160*/  @!P0 LDG.E.EL.U16 R10, [R2.64+0x4] ;  /* 0x00000404020a8981 */ /* 0x000162000c2e1500 */
[----:B------:R-:W-:-:S03]  /*0170*/  IMAD.MOV.U32 R13, RZ, RZ, RZ ;  /* 0x000000ffff0d7224 */ /* 0x000fc600078e00ff */
[----:B------:R-:W5:Y:S04]  /*0180*/  @!P0 LDG.E.EL R7, [R4.64] ;  /* 0x0000000404078981 */ /* 0x000f68000c2e1900 */
[----:B------:R0:W5:Y:S04]  /*0190*/  @!P0 LDG.E.EL.U16 R12, [R2.64+0x6] ;  /* 0x00000604020c8981 */ /* 0x000168000c2e1500 */
[----:B------:R-:W5:Y:S04]  /*01a0*/  @!P0 LDG.E.EL R11, [R4.64+0x8] ;  /* 0x00000804040b8981 */ /* 0x000f68000c2e1900 */
[----:B------:R-:W5:Y:S01]  /*01b0*/  @!P0 LDG.E.EL R13, [R4.64+0xc] ;  /* 0x00000c04040d8981 */ /* 0x000f62000c2e1900 */
[----:B0-----:R-:W-:Y:S01]  /*01c0*/  IMAD.WIDE R2, R0, R15, c[0x0][0x170] ;  /* 0x00005c0000027625 */ /* 0x001fe200078e020f */
[----:B--2---:R-:W-:-:S03]  /*01d0*/  SHF.L.U32 R8, R8, 0x10, RZ ;  /* 0x0000001008087819 */ /* 0x004fc600000006ff */
[----:B---3--:R-:W-:Y:S02]  /*01e0*/  IMAD.U32 R17, R6, 0x10000, RZ ;  /* 0x0001000006117824 */ /* 0x008fe400078e00ff */
[----:B----4-:R-:W-:Y:S01]  /*01f0*/  FMUL R6, R8, R9 ;  /* 0x0000000908067220 */ /* 0x010fe20000400000 */
[----:B-----5:R-:W-:-:S03]  /*0200*/  SHF.L.U32 R9, R10, 0x10, RZ ;  /* 0x000000100a097819 */ /* 0x020fc600000006ff */
[----:B------:R-:W-:Y:S01]  /*0210*/  FFMA R6, R17, R7, R6 ;  /* 0x0000000711067223 */ /* 0x000fe20000000006 */
[----:B------:R-:W-:-:S03]  /*0220*/  IMAD.U32 R7, R12, 0x10000, RZ ;  /* 0x000100000c077824 */ /* 0x000fc600078e00ff */
[----:B------:R-:W-:-:S04]  /*0230*/  FFMA R6, R9, R11, R6 ;  /* 0x0000000b09067223 */ /* 0x000fc80000000006 */
[----:B------:R-:W-:Y:S01]  /*0240*/  FFMA R7, R7, R13, R6 ;  /* 0x0000000d07077223 */ /* 0x000fe20000000006 */
[----:B------:R-:W-:Y:S06]  /*0250*/  @P0 EXIT ;  /* 0x000000000000094d */ /* 0x000fec0003800000 */
[----:B------:R-:W-:Y:S01]  /*0260*/  STG.E [R2.64], R7 ;  /* 0x0000000702007986 */ /* 0x000fe2000c101904 */
[----:B------:R-:W-:Y:S05]  /*0270*/  EXIT ;  /* 0x000000000000794d */ /* 0x000fea0003800000 */
.L_x_0:
[----:B------:R-:W-:-:S00]  /*0280*/  BRA `(.L_x_0) ;  /* 0xfffffff000007947 */ /* 0x000fc0000383ffff */
[----:B------:R-:W-:-:S00]  /*0290*/  NOP ;  /* 0x0000000000007918 */ /* 0x000fc00000000000 */
        /* <DEDUP_REMOVED lines=14> */
.L_x_1:
